//
// Generated by NVIDIA NVVM Compiler
//
// Compiler Build ID: CL-36424714
// Cuda compilation tools, release 13.0, V13.0.88
// Based on NVVM 20.0.0
//

.version 9.0
.target sm_100
.address_size 64

	// .globl	_Z10GPU_SolverPdPKd
.extern .shared .align 16 .b8 xw[];
.extern .shared .align 16 .b8 block_residual[];

.visible .entry _Z10GPU_SolverPdPKd(
	.param .u64 .ptr .align 1 _Z10GPU_SolverPdPKd_param_0,
	.param .u64 .ptr .align 1 _Z10GPU_SolverPdPKd_param_1
)
{
	.reg .pred 	%p<12>;
	.reg .b32 	%r<31>;
	.reg .b64 	%rd<19>;
	.reg .b64 	%fd<52>;

	ld.param.u64 	%rd6, [_Z10GPU_SolverPdPKd_param_0];
	ld.param.u64 	%rd7, [_Z10GPU_SolverPdPKd_param_1];
	cvta.to.global.u64 	%rd1, %rd7;
	mov.u32 	%r9, %ctaid.x;
	mov.u32 	%r1, %ntid.x;
	mov.u32 	%r2, %tid.x;
	mad.lo.s32 	%r3, %r9, %r1, %r2;
	mov.u32 	%r10, %ctaid.y;
	mov.u32 	%r4, %ntid.y;
	mov.u32 	%r5, %tid.y;
	mad.lo.s32 	%r11, %r10, %r4, %r5;
	setp.gt.s32 	%p1, %r3, 127;
	setp.gt.u32 	%p2, %r11, 127;
	or.pred  	%p3, %p1, %p2;
	@%p3 bra 	$L__BB0_18;
	cvta.to.global.u64 	%rd8, %rd6;
	mul.lo.s32 	%r12, %r3, 130;
	add.s32 	%r13, %r12, %r11;
	mul.wide.s32 	%rd9, %r13, 8;
	add.s64 	%rd2, %rd1, %rd9;
	ld.global.f64 	%fd1, [%rd2+1048];
	cvt.s64.s32 	%rd10, %r12;
	cvt.u64.u32 	%rd11, %r11;
	add.s64 	%rd3, %rd11, %rd10;
	shl.b64 	%rd12, %rd3, 3;
	add.s64 	%rd4, %rd8, %rd12;
	ld.global.f64 	%fd2, [%rd4+8];
	add.f64 	%fd3, %fd1, %fd2;
	add.s64 	%rd5, %rd8, %rd9;
	ld.global.f64 	%fd4, [%rd5+2088];
	add.f64 	%fd5, %fd3, %fd4;
	ld.global.f64 	%fd6, [%rd5+1040];
	add.f64 	%fd7, %fd5, %fd6;
	ld.global.f64 	%fd8, [%rd5+1056];
	add.f64 	%fd9, %fd7, %fd8;
	mul.f64 	%fd10, %fd9, 0d3FD0000000000000;
	mul.lo.s32 	%r7, %r2, 10;
	add.s32 	%r14, %r7, %r5;
	shl.b32 	%r15, %r14, 3;
	mov.u32 	%r16, xw;
	add.s32 	%r8, %r16, %r15;
	st.shared.f64 	[%r8+88], %fd10;
	setp.ne.s32 	%p4, %r2, 0;
	@%p4 bra 	$L__BB0_5;
	setp.ne.s32 	%p7, %r3, 0;
	@%p7 bra 	$L__BB0_4;
	shl.b32 	%r21, %r5, 3;
	add.s32 	%r23, %r16, %r21;
	mov.b64 	%rd16, 0;
	st.shared.u64 	[%r23+8], %rd16;
	bra.uni 	$L__BB0_9;
$L__BB0_4:
	add.s64 	%rd15, %rd1, %rd12;
	ld.global.f64 	%fd21, [%rd15+8];
	ld.global.f64 	%fd22, [%rd5+-1032];
	add.f64 	%fd23, %fd21, %fd22;
	ld.global.f64 	%fd24, [%rd5+1048];
	add.f64 	%fd25, %fd23, %fd24;
	ld.global.f64 	%fd26, [%rd5];
	add.f64 	%fd27, %fd25, %fd26;
	ld.global.f64 	%fd28, [%rd4+16];
	add.f64 	%fd29, %fd27, %fd28;
	mul.f64 	%fd30, %fd29, 0d3FD0000000000000;
	shl.b32 	%r18, %r5, 3;
	add.s32 	%r20, %r16, %r18;
	st.shared.f64 	[%r20+8], %fd30;
	bra.uni 	$L__BB0_9;
$L__BB0_5:
	add.s32 	%r17, %r1, -1;
	setp.ne.s32 	%p5, %r2, %r17;
	@%p5 bra 	$L__BB0_9;
	setp.ne.s32 	%p6, %r3, 127;
	@%p6 bra 	$L__BB0_8;
	mov.b64 	%rd13, 0;
	st.shared.u64 	[%r8+168], %rd13;
	bra.uni 	$L__BB0_9;
$L__BB0_8:
	ld.global.f64 	%fd11, [%rd2+2088];
	ld.global.f64 	%fd12, [%rd5+1048];
	add.f64 	%fd13, %fd11, %fd12;
	ld.global.f64 	%fd14, [%rd5+3128];
	add.f64 	%fd15, %fd13, %fd14;
	ld.global.f64 	%fd16, [%rd5+2080];
	add.f64 	%fd17, %fd15, %fd16;
	ld.global.f64 	%fd18, [%rd5+2096];
	add.f64 	%fd19, %fd17, %fd18;
	mul.f64 	%fd20, %fd19, 0d3FD0000000000000;
	st.shared.f64 	[%r8+168], %fd20;
$L__BB0_9:
	setp.ne.s32 	%p8, %r5, 0;
	@%p8 bra 	$L__BB0_13;
	setp.ne.s32 	%p11, %r11, 0;
	@%p11 bra 	$L__BB0_12;
	shl.b32 	%r28, %r7, 3;
	add.s32 	%r30, %r16, %r28;
	mov.b64 	%rd18, 0;
	st.shared.u64 	[%r30+80], %rd18;
	bra.uni 	$L__BB0_17;
$L__BB0_12:
	ld.global.f64 	%fd41, [%rd2+1040];
	ld.global.f64 	%fd42, [%rd5];
	add.f64 	%fd43, %fd41, %fd42;
	ld.global.f64 	%fd44, [%rd5+2080];
	add.f64 	%fd45, %fd43, %fd44;
	ld.global.f64 	%fd46, [%rd5+1032];
	add.f64 	%fd47, %fd45, %fd46;
	ld.global.f64 	%fd48, [%rd5+1048];
	add.f64 	%fd49, %fd47, %fd48;
	mul.f64 	%fd50, %fd49, 0d3FD0000000000000;
	shl.b32 	%r25, %r7, 3;
	add.s32 	%r27, %r16, %r25;
	st.shared.f64 	[%r27+80], %fd50;
	bra.uni 	$L__BB0_17;
$L__BB0_13:
	add.s32 	%r24, %r4, -1;
	setp.ne.s32 	%p9, %r5, %r24;
	@%p9 bra 	$L__BB0_17;
	setp.ne.s32 	%p10, %r11, 127;
	@%p10 bra 	$L__BB0_16;
	mov.b64 	%rd17, 0;
	st.shared.u64 	[%r8+96], %rd17;
	bra.uni 	$L__BB0_17;
$L__BB0_16:
	ld.global.f64 	%fd31, [%rd2+1056];
	ld.global.f64 	%fd32, [%rd4+16];
	add.f64 	%fd33, %fd31, %fd32;
	ld.global.f64 	%fd34, [%rd5+2096];
	add.f64 	%fd35, %fd33, %fd34;
	ld.global.f64 	%fd36, [%rd5+1048];
	add.f64 	%fd37, %fd35, %fd36;
	ld.global.f64 	%fd38, [%rd5+1064];
	add.f64 	%fd39, %fd37, %fd38;
	mul.f64 	%fd40, %fd39, 0d3FD0000000000000;
	st.shared.f64 	[%r8+96], %fd40;
$L__BB0_17:
	bar.sync 	0;
	ld.shared.f64 	%fd51, [%r8+88];
	st.global.f64 	[%rd5+1048], %fd51;
$L__BB0_18:
	ret;

}
	// .globl	_Z13Calc_ResidualPdPKdPf
.visible .entry _Z13Calc_ResidualPdPKdPf(
	.param .u64 .ptr .align 1 _Z13Calc_ResidualPdPKdPf_param_0,
	.param .u64 .ptr .align 1 _Z13Calc_ResidualPdPKdPf_param_1,
	.param .u64 .ptr .align 1 _Z13Calc_ResidualPdPKdPf_param_2
)
{
	.reg .pred 	%p<3>;
	.reg .b32 	%r<18>;
	.reg .b32 	%f<6>;
	.reg .b64 	%rd<15>;
	.reg .b64 	%fd<13>;

	ld.param.u64 	%rd2, [_Z13Calc_ResidualPdPKdPf_param_0];
	ld.param.u64 	%rd3, [_Z13Calc_ResidualPdPKdPf_param_1];
	ld.param.u64 	%rd4, [_Z13Calc_ResidualPdPKdPf_param_2];
	cvta.to.global.u64 	%rd1, %rd4;
	mov.u32 	%r1, %tid.x;
	mov.u32 	%r2, %tid.y;
	or.b32  	%r3, %r1, %r2;
	setp.ne.s32 	%p1, %r3, 0;
	@%p1 bra 	$L__BB1_2;
	mov.b32 	%r4, 0;
	st.global.u32 	[%rd1], %r4;
$L__BB1_2:
	cvta.to.global.u64 	%rd5, %rd2;
	mov.u32 	%r5, %ntid.x;
	mov.u32 	%r6, %ntid.y;
	mov.u32 	%r7, %ctaid.y;
	mad.lo.s32 	%r8, %r7, %r6, %r2;
	setp.ne.s32 	%p2, %r3, 0;
	mad.lo.s32 	%r9, %r2, %r5, %r1;
	shl.b32 	%r10, %r9, 2;
	mov.u32 	%r11, block_residual;
	add.s32 	%r12, %r11, %r10;
	mov.b32 	%r13, 0;
	st.shared.u32 	[%r12], %r13;
	bar.sync 	0;
	mov.u32 	%r14, %ctaid.x;
	mad.lo.s32 	%r15, %r14, %r5, %r1;
	mul.lo.s32 	%r16, %r15, 130;
	add.s32 	%r17, %r16, %r8;
	mul.wide.s32 	%rd6, %r17, 8;
	add.s64 	%rd7, %rd5, %rd6;
	ld.global.f64 	%fd1, [%rd7+1048];
	mul.f64 	%fd2, %fd1, 0d4010000000000000;
	cvt.s64.s32 	%rd8, %r16;
	cvt.u64.u32 	%rd9, %r8;
	add.s64 	%rd10, %rd9, %rd8;
	shl.b64 	%rd11, %rd10, 3;
	add.s64 	%rd12, %rd5, %rd11;
	ld.global.f64 	%fd3, [%rd12+8];
	sub.f64 	%fd4, %fd2, %fd3;
	ld.global.f64 	%fd5, [%rd7+2088];
	sub.f64 	%fd6, %fd4, %fd5;
	ld.global.f64 	%fd7, [%rd7+1040];
	sub.f64 	%fd8, %fd6, %fd7;
	ld.global.f64 	%fd9, [%rd7+1056];
	sub.f64 	%fd10, %fd8, %fd9;
	cvta.to.global.u64 	%rd13, %rd3;
	add.s64 	%rd14, %rd13, %rd6;
	ld.global.f64 	%fd11, [%rd14+1048];
	sub.f64 	%fd12, %fd10, %fd11;
	cvt.rn.f32.f64 	%f1, %fd12;
	mul.f32 	%f2, %f1, %f1;
	atom.shared.add.f32 	%f3, [block_residual], %f2;
	bar.sync 	0;
	@%p2 bra 	$L__BB1_4;
	ld.shared.f32 	%f4, [block_residual];
	atom.global.add.f32 	%f5, [%rd1], %f4;
$L__BB1_4:
	ret;

}


// ===== COMPILED SASS (sm_100) =====

	.target	sm_100

	.elftype	@"ET_EXEC"


//--------------------- .note.nv.tkinfo           --------------------------
	.section	.note.nv.tkinfo,"",@"SHT_NOTE"
	.sectionflags	@"SHF_NOTE_NV_TKINFO"
	.tkinfo
        /*0018*/ 	.word	0x00000002
        /*0030*/ 	.string	""
        /*0030*/ 	.string	"ptxas"
        /*0030*/ 	.string	"Cuda compilation tools, release 13.0, V13.0.88"
        /*0030*/ 	.string	"Build cuda_13.0.r13.0/compiler.36424714_0"
        /*0030*/ 	.string	"-arch sm_100 -m 64 "



//--------------------- .note.nv.cuinfo           --------------------------
	.section	.note.nv.cuinfo,"",@"SHT_NOTE"
	.sectionflags	@"SHF_NOTE_NV_CUINFO"
        /*0018*/ 	.short	0x0002
        /*001a*/ 	.short	0x0064
        /*001c*/ 	.short	0x0082
	.zero		2


//--------------------- .nv.info                  --------------------------
	.section	.nv.info,"",@"SHT_CUDA_INFO"
	.align	4


	//----- nvinfo : EIATTR_REGCOUNT
	.align		4
        /*0000*/ 	.byte	0x04, 0x2f
        /*0002*/ 	.short	(.L_1 - .L_0)
	.align		4
.L_0:
        /*0004*/ 	.word	index@(_Z10GPU_SolverPdPKd)
        /*0008*/ 	.word	0x0000001c


	//----- nvinfo : EIATTR_FRAME_SIZE
	.align		4
.L_1:
        /*000c*/ 	.byte	0x04, 0x11
        /*000e*/ 	.short	(.L_3 - .L_2)
	.align		4
.L_2:
        /*0010*/ 	.word	index@(_Z10GPU_SolverPdPKd)
        /*0014*/ 	.word	0x00000000


	//----- nvinfo : EIATTR_REGCOUNT
	.align		4
.L_3:
        /*0018*/ 	.byte	0x04, 0x2f
        /*001a*/ 	.short	(.L_5 - .L_4)
	.align		4
.L_4:
        /*001c*/ 	.word	index@(_Z13Calc_ResidualPdPKdPf)
        /*0020*/ 	.word	0x00000016


	//----- nvinfo : EIATTR_FRAME_SIZE
	.align		4
.L_5:
        /*0024*/ 	.byte	0x04, 0x11
        /*0026*/ 	.short	(.L_7 - .L_6)
	.align		4
.L_6:
        /*0028*/ 	.word	index@(_Z13Calc_ResidualPdPKdPf)
        /*002c*/ 	.word	0x00000000


	//----- nvinfo : EIATTR_MIN_STACK_SIZE
	.align		4
.L_7:
        /*0030*/ 	.byte	0x04, 0x12
        /*0032*/ 	.short	(.L_9 - .L_8)
	.align		4
.L_8:
        /*0034*/ 	.word	index@(_Z13Calc_ResidualPdPKdPf)
        /*0038*/ 	.word	0x00000000


	//----- nvinfo : EIATTR_MIN_STACK_SIZE
	.align		4
.L_9:
        /*003c*/ 	.byte	0x04, 0x12
        /*003e*/ 	.short	(.L_11 - .L_10)
	.align		4
.L_10:
        /*0040*/ 	.word	index@(_Z10GPU_SolverPdPKd)
        /*0044*/ 	.word	0x00000000
.L_11:


//--------------------- .nv.compat                --------------------------
	.section	.nv.compat,"",@"SHT_CUDA_COMPAT_INFO"
	.align	4
        /*0000*/ 	.byte	0x02, 0x09, 0x00, 0x00, 0x02, 0x02, 0x01, 0x00, 0x02, 0x05, 0x05, 0x00, 0x03, 0x07, 0x01, 0x01
        /*0010*/ 	.byte	0x02, 0x03, 0x00, 0x00, 0x02, 0x06, 0x01, 0x00, 0x04, 0x0b, 0x08, 0x00, 0x01, 0x00, 0x00, 0x00
        /*0020*/ 	.byte	0x00, 0x00, 0x00, 0x00


//--------------------- .nv.info._Z13Calc_ResidualPdPKdPf --------------------------
	.section	.nv.info._Z13Calc_ResidualPdPKdPf,"",@"SHT_CUDA_INFO"
	.sectionflags	@""
	.align	4


	//----- nvinfo : EIATTR_CUDA_API_VERSION
	.align		4
        /*0000*/ 	.byte	0x04, 0x37
        /*0002*/ 	.short	(.L_13 - .L_12)
.L_12:
        /*0004*/ 	.word	0x00000082


	//----- nvinfo : EIATTR_KPARAM_INFO
	.align		4
.L_13:
        /*0008*/ 	.byte	0x04, 0x17
        /*000a*/ 	.short	(.L_15 - .L_14)
.L_14:
        /*000c*/ 	.word	0x00000000
        /*0010*/ 	.short	0x0002
        /*0012*/ 	.short	0x0010
        /*0014*/ 	.byte	0x00, 0xf5, 0x21, 0x00


	//----- nvinfo : EIATTR_KPARAM_INFO
	.align		4
.L_15:
        /*0018*/ 	.byte	0x04, 0x17
        /*001a*/ 	.short	(.L_17 - .L_16)
.L_16:
        /*001c*/ 	.word	0x00000000
        /*0020*/ 	.short	0x0001
        /*0022*/ 	.short	0x0008
        /*0024*/ 	.byte	0x00, 0xf5, 0x21, 0x00


	//----- nvinfo : EIATTR_KPARAM_INFO
	.align		4
.L_17:
        /*0028*/ 	.byte	0x04, 0x17
        /*002a*/ 	.short	(.L_19 - .L_18)
.L_18:
        /*002c*/ 	.word	0x00000000
        /*0030*/ 	.short	0x0000
        /*0032*/ 	.short	0x0000
        /*0034*/ 	.byte	0x00, 0xf5, 0x21, 0x00


	//----- nvinfo : EIATTR_SPARSE_MMA_MASK
	.align		4
.L_19:
        /*0038*/ 	.byte	0x03, 0x50
        /*003a*/ 	.short	0x0000


	//----- nvinfo : EIATTR_MAXREG_COUNT
	.align		4
        /*003c*/ 	.byte	0x03, 0x1b
        /*003e*/ 	.short	0x00ff


	//----- nvinfo : EIATTR_NUM_BARRIERS
	.align		4
        /*0040*/ 	.byte	0x02, 0x4c
        /*0042*/ 	.byte	0x01
	.zero		1


	//----- nvinfo : EIATTR_MERCURY_ISA_VERSION
	.align		4
        /*0044*/ 	.byte	0x03, 0x5f
        /*0046*/ 	.short	0x0101


	//----- nvinfo : EIATTR_VRC_CTA_INIT_COUNT
	.align		4
        /*0048*/ 	.byte	0x02, 0x4a
	.zero		1
	.zero		1


	//----- nvinfo : EIATTR_EXIT_INSTR_OFFSETS
	.align		4
        /*004c*/ 	.byte	0x04, 0x1c
        /*004e*/ 	.short	(.L_21 - .L_20)


	//   ....[0]....
.L_20:
        /*0050*/ 	.word	0x00000350


	//   ....[1]....
        /*0054*/ 	.word	0x00000390


	//----- nvinfo : EIATTR_CRS_STACK_SIZE
	.align		4
.L_21:
        /*0058*/ 	.byte	0x04, 0x1e
        /*005a*/ 	.short	(.L_23 - .L_22)
.L_22:
        /*005c*/ 	.word	0x00000000


	//----- nvinfo : EIATTR_CBANK_PARAM_SIZE
	.align		4
.L_23:
        /*0060*/ 	.byte	0x03, 0x19
        /*0062*/ 	.short	0x0018


	//----- nvinfo : EIATTR_PARAM_CBANK
	.align		4
        /*0064*/ 	.byte	0x04, 0x0a
        /*0066*/ 	.short	(.L_25 - .L_24)
	.align		4
.L_24:
        /*0068*/ 	.word	index@(.nv.constant0._Z13Calc_ResidualPdPKdPf)
        /*006c*/ 	.short	0x0380
        /*006e*/ 	.short	0x0018


	//----- nvinfo : EIATTR_SW_WAR
	.align		4
.L_25:
        /*0070*/ 	.byte	0x04, 0x36
        /*0072*/ 	.short	(.L_27 - .L_26)
.L_26:
        /*0074*/ 	.word	0x00000008
.L_27:


//--------------------- .nv.info._Z10GPU_SolverPdPKd --------------------------
	.section	.nv.info._Z10GPU_SolverPdPKd,"",@"SHT_CUDA_INFO"
	.sectionflags	@""
	.align	4


	//----- nvinfo : EIATTR_CUDA_API_VERSION
	.align		4
        /*0000*/ 	.byte	0x04, 0x37
        /*0002*/ 	.short	(.L_29 - .L_28)
.L_28:
        /*0004*/ 	.word	0x00000082


	//----- nvinfo : EIATTR_KPARAM_INFO
	.align		4
.L_29:
        /*0008*/ 	.byte	0x04, 0x17
        /*000a*/ 	.short	(.L_31 - .L_30)
.L_30:
        /*000c*/ 	.word	0x00000000
        /*0010*/ 	.short	0x0001
        /*0012*/ 	.short	0x0008
        /*0014*/ 	.byte	0x00, 0xf5, 0x21, 0x00


	//----- nvinfo : EIATTR_KPARAM_INFO
	.align		4
.L_31:
        /*0018*/ 	.byte	0x04, 0x17
        /*001a*/ 	.short	(.L_33 - .L_32)
.L_32:
        /*001c*/ 	.word	0x00000000
        /*0020*/ 	.short	0x0000
        /*0022*/ 	.short	0x0000
        /*0024*/ 	.byte	0x00, 0xf5, 0x21, 0x00


	//----- nvinfo : EIATTR_SPARSE_MMA_MASK
	.align		4
.L_33:
        /*0028*/ 	.byte	0x03, 0x50
        /*002a*/ 	.short	0x0000


	//----- nvinfo : EIATTR_MAXREG_COUNT
	.align		4
        /*002c*/ 	.byte	0x03, 0x1b
        /*002e*/ 	.short	0x00ff


	//----- nvinfo : EIATTR_NUM_BARRIERS
	.align		4
        /*0030*/ 	.byte	0x02, 0x4c
        /*0032*/ 	.byte	0x01
	.zero		1


	//----- nvinfo : EIATTR_MERCURY_ISA_VERSION
	.align		4
        /*0034*/ 	.byte	0x03, 0x5f
        /*0036*/ 	.short	0x0101


	//----- nvinfo : EIATTR_VRC_CTA_INIT_COUNT
	.align		4
        /*0038*/ 	.byte	0x02, 0x4a
	.zero		1
	.zero		1


	//----- nvinfo : EIATTR_EXIT_INSTR_OFFSETS
	.align		4
        /*003c*/ 	.byte	0x04, 0x1c
        /*003e*/ 	.short	(.L_35 - .L_34)


	//   ....[0]....
.L_34:
        /*0040*/ 	.word	0x000000b0


	//   ....[1]....
        /*0044*/ 	.word	0x000007c0


	//----- nvinfo : EIATTR_CRS_STACK_SIZE
	.align		4
.L_35:
        /*0048*/ 	.byte	0x04, 0x1e
        /*004a*/ 	.short	(.L_37 - .L_36)
.L_36:
        /*004c*/ 	.word	0x00000000


	//----- nvinfo : EIATTR_CBANK_PARAM_SIZE
	.align		4
.L_37:
        /*0050*/ 	.byte	0x03, 0x19
        /*0052*/ 	.short	0x0010


	//----- nvinfo : EIATTR_PARAM_CBANK
	.align		4
        /*0054*/ 	.byte	0x04, 0x0a
        /*0056*/ 	.short	(.L_39 - .L_38)
	.align		4
.L_38:
        /*0058*/ 	.word	index@(.nv.constant0._Z10GPU_SolverPdPKd)
        /*005c*/ 	.short	0x0380
        /*005e*/ 	.short	0x0010


	//----- nvinfo : EIATTR_SW_WAR
	.align		4
.L_39:
        /*0060*/ 	.byte	0x04, 0x36
        /*0062*/ 	.short	(.L_41 - .L_40)
.L_40:
        /*0064*/ 	.word	0x00000008
.L_41:


//--------------------- .nv.callgraph             --------------------------
	.section	.nv.callgraph,"",@"SHT_CUDA_CALLGRAPH"
	.align	4
	.sectionentsize	8
	.align		4
        /*0000*/ 	.word	0x00000000
	.align		4
        /*0004*/ 	.word	0xffffffff
	.align		4
        /*0008*/ 	.word	0x00000000
	.align		4
        /*000c*/ 	.word	0xfffffffe
	.align		4
        /*0010*/ 	.word	0x00000000
	.align		4
        /*0014*/ 	.word	0xfffffffd
	.align		4
        /*0018*/ 	.word	0x00000000
	.align		4
        /*001c*/ 	.word	0xfffffffc


//--------------------- .text._Z13Calc_ResidualPdPKdPf --------------------------
	.section	.text._Z13Calc_ResidualPdPKdPf,"ax",@progbits
	.align	128
        .global         _Z13Calc_ResidualPdPKdPf
        .type           _Z13Calc_ResidualPdPKdPf,@function
        .size           _Z13Calc_ResidualPdPKdPf,(.L_x_10 - _Z13Calc_ResidualPdPKdPf)
        .other          _Z13Calc_ResidualPdPKdPf,@"STO_CUDA_ENTRY STV_DEFAULT"
_Z13Calc_ResidualPdPKdPf:
.text._Z13Calc_ResidualPdPKdPf:
[----:B------:R-:W-:Y:S01]  /*0000*/  LDC R1, c[0x0][0x37c] ;  /* 0x0000df00ff017b82 */ /* 0x000fe20000000800 */
[----:B------:R-:W0:Y:S07]  /*0010*/  S2R R8, SR_TID.X ;  /* 0x0000000000087919 */ /* 0x000e2e0000002100 */
[----:B------:R-:W1:Y:S01]  /*0020*/  S2UR UR5, SR_CgaCtaId ;  /* 0x00000000000579c3 */ /* 0x000e620000008800 */
[----:B------:R-:W2:Y:S01]  /*0030*/  LDCU UR8, c[0x0][0x360] ;  /* 0x00006c00ff0877ac */ /* 0x000ea20008000800 */
[----:B------:R-:W0:Y:S01]  /*0040*/  S2R R11, SR_TID.Y ;  /* 0x00000000000b7919 */ /* 0x000e220000002200 */
[----:B------:R-:W3:Y:S01]  /*0050*/  LDCU.64 UR6, c[0x0][0x358] ;  /* 0x00006b00ff0677ac */ /* 0x000ee20008000a00 */
[----:B------:R-:W2:Y:S04]  /*0060*/  S2R R7, SR_CTAID.X ;  /* 0x0000000000077919 */ /* 0x000ea80000002500 */
[----:B------:R-:W4:Y:S01]  /*0070*/  LDC.64 R4, c[0x0][0x380] ;  /* 0x0000e000ff047b82 */ /* 0x000f220000000a00 */
[----:B------:R-:W5:Y:S01]  /*0080*/  LDCU UR9, c[0x0][0x364] ;  /* 0x00006c80ff0977ac */ /* 0x000f620008000800 */
[----:B------:R-:W5:Y:S01]  /*0090*/  S2R R6, SR_CTAID.Y ;  /* 0x0000000000067919 */ /* 0x000f620000002600 */
[----:B------:R-:W-:Y:S01]  /*00a0*/  UMOV UR4, 0x400 ;  /* 0x0000040000047882 */ /* 0x000fe20000000000 */
[----:B------:R-:W3:Y:S04]  /*00b0*/  LDCU.64 UR10, c[0x0][0x380] ;  /* 0x00007000ff0a77ac */ /* 0x000ee80008000a00 */
[----:B------:R-:W4:Y:S01]  /*00c0*/  LDC.64 R16, c[0x0][0x388] ;  /* 0x0000e200ff107b82 */ /* 0x000f220000000a00 */
[----:B-1----:R-:W-:Y:S01]  /*00d0*/  ULEA UR4, UR5, UR4, 0x18 ;  /* 0x0000000405047291 */ /* 0x002fe2000f8ec0ff */
[----:B0-----:R-:W-:Y:S01]  /*00e0*/  LOP3.LUT P0, R0, R8, RZ, R11, 0xfa, !PT ;  /* 0x000000ff08007212 */ /* 0x001fe2000780fa0b */
[----:B--2---:R-:W-:-:S04]  /*00f0*/  IMAD R7, R7, UR8, R8 ;  /* 0x0000000807077c24 */ /* 0x004fc8000f8e0208 */
[----:B------:R-:W-:Y:S02]  /*0100*/  IMAD R9, R7, 0x82, RZ ;  /* 0x0000008207097824 */ /* 0x000fe400078e02ff */
[----:B------:R-:W-:Y:S02]  /*0110*/  IMAD R7, R11, UR8, R8 ;  /* 0x000000080b077c24 */ /* 0x000fe4000f8e0208 */
[----:B-----5:R-:W-:-:S04]  /*0120*/  IMAD R6, R6, UR9, R11 ;  /* 0x0000000906067c24 */ /* 0x020fc8000f8e020b */
[----:B------:R-:W0:Y:S01]  /*0130*/  @!P0 LDC.64 R2, c[0x0][0x390] ;  /* 0x0000e400ff028b82 */ /* 0x000e220000000a00 */
[----:B------:R-:W-:Y:S02]  /*0140*/  LEA R18, R7, UR4, 0x2 ;  /* 0x0000000407127c11 */ /* 0x000fe4000f8e10ff */
[CC--:B------:R-:W-:Y:S02]  /*0150*/  IADD3 R10, P1, PT, R6.reuse, R9.reuse, RZ ;  /* 0x00000009060a7210 */ /* 0x0c0fe40007f3e0ff */
[----:B------:R-:W-:Y:S01]  /*0160*/  IADD3 R19, PT, PT, R6, R9, RZ ;  /* 0x0000000906137210 */ /* 0x000fe20007ffe0ff */
[----:B------:R-:W-:Y:S01]  /*0170*/  STS [R18], RZ ;  /* 0x000000ff12007388 */ /* 0x000fe20000000800 */
[----:B------:R-:W-:Y:S02]  /*0180*/  LEA.HI.X.SX32 R9, R9, RZ, 0x1, P1 ;  /* 0x000000ff09097211 */ /* 0x000fe400008f0eff */
[----:B---3--:R-:W-:Y:S01]  /*0190*/  LEA R8, P1, R10, UR10, 0x3 ;  /* 0x0000000a0a087c11 */ /* 0x008fe2000f8218ff */
[----:B----4-:R-:W-:-:S03]  /*01a0*/  IMAD.WIDE R4, R19, 0x8, R4 ;  /* 0x0000000813047825 */ /* 0x010fc600078e0204 */
[----:B------:R-:W-:Y:S01]  /*01b0*/  LEA.HI.X R9, R10, UR11, R9, 0x3, P1 ;  /* 0x0000000b0a097c11 */ /* 0x000fe200088f1c09 */
[----:B0-----:R0:W-:Y:S01]  /*01c0*/  @!P0 STG.E desc[UR6][R2.64], RZ ;  /* 0x000000ff02008986 */ /* 0x0011e2000c101906 */
[----:B------:R-:W-:Y:S06]  /*01d0*/  BAR.SYNC.DEFER_BLOCKING 0x0 ;  /* 0x0000000000007b1d */ /* 0x000fec0000010000 */
[----:B------:R-:W2:Y:S04]  /*01e0*/  LDG.E.64 R6, desc[UR6][R4.64+0x418] ;  /* 0x0004180604067981 */ /* 0x000ea8000c1e1b00 */
[----:B------:R-:W2:Y:S04]  /*01f0*/  LDG.E.64 R8, desc[UR6][R8.64+0x8] ;  /* 0x0000080608087981 */ /* 0x000ea8000c1e1b00 */
[----:B------:R-:W3:Y:S04]  /*0200*/  LDG.E.64 R10, desc[UR6][R4.64+0x828] ;  /* 0x00082806040a7981 */ /* 0x000ee8000c1e1b00 */
[----:B------:R-:W4:Y:S01]  /*0210*/  LDG.E.64 R12, desc[UR6][R4.64+0x410] ;  /* 0x00041006040c7981 */ /* 0x000f22000c1e1b00 */
[----:B------:R-:W-:-:S03]  /*0220*/  IMAD.WIDE R16, R19, 0x8, R16 ;  /* 0x0000000813107825 */ /* 0x000fc600078e0210 */
[----:B------:R-:W5:Y:S04]  /*0230*/  LDG.E.64 R14, desc[UR6][R4.64+0x420] ;  /* 0x00042006040e7981 */ /* 0x000f68000c1e1b00 */
[----:B------:R-:W5:Y:S01]  /*0240*/  LDG.E.64 R16, desc[UR6][R16.64+0x418] ;  /* 0x0004180610107981 */ /* 0x000f62000c1e1b00 */
[----:B------:R-:W-:Y:S01]  /*0250*/  BSSY.RECONVERGENT B0, `(.L_x_0) ;  /* 0x000000e000007945 */ /* 0x000fe20003800200 */
[----:B------:R-:W-:Y:S01]  /*0260*/  ISETP.NE.AND P0, PT, R0, RZ, PT ;  /* 0x000000ff0000720c */ /* 0x000fe20003f05270 */
[----:B--2---:R-:W-:-:S08]  /*0270*/  DFMA R6, R6, 4, -R8 ;  /* 0x401000000606782b */ /* 0x004fd00000000808 */
[----:B---3--:R-:W-:-:S08]  /*0280*/  DADD R6, R6, -R10 ;  /* 0x0000000006067229 */ /* 0x008fd0000000080a */
[----:B----4-:R-:W-:-:S08]  /*0290*/  DADD R6, R6, -R12 ;  /* 0x0000000006067229 */ /* 0x010fd0000000080c */
[----:B-----5:R-:W-:-:S08]  /*02a0*/  DADD R6, R6, -R14 ;  /* 0x0000000006067229 */ /* 0x020fd0000000080e */
[----:B------:R-:W-:-:S10]  /*02b0*/  DADD R6, R6, -R16 ;  /* 0x0000000006067229 */ /* 0x000fd40000000810 */
[----:B------:R-:W0:Y:S02]  /*02c0*/  F2F.F32.F64 R6, R6 ;  /* 0x0000000600067310 */ /* 0x000e240000301000 */
[----:B0-----:R-:W-:-:S07]  /*02d0*/  FMUL R3, R6, R6 ;  /* 0x0000000606037220 */ /* 0x001fce0000400000 */
.L_x_1:
[----:B------:R-:W0:Y:S01]  /*02e0*/  LDS R4, [UR4] ;  /* 0x00000004ff047984 */ /* 0x000e220008000800 */
[----:B------:R-:W-:Y:S01]  /*02f0*/  MOV R0, UR4 ;  /* 0x0000000400007c02 */ /* 0x000fe20008000f00 */
[----:B0-----:R-:W-:-:S05]  /*0300*/  FADD R5, R3, R4 ;  /* 0x0000000403057221 */ /* 0x001fca0000000000 */
[----:B------:R-:W0:Y:S02]  /*0310*/  ATOMS.CAST.SPIN P1, [R0], R4, R5 ;  /* 0x000000040000758d */ /* 0x000e240001820005 */
[----:B0-----:R-:W-:Y:S05]  /*0320*/  @!P1 BRA `(.L_x_1) ;  /* 0xfffffffc00ec9947 */ /* 0x001fea000383ffff */
[----:B------:R-:W-:Y:S05]  /*0330*/  BSYNC.RECONVERGENT B0 ;  /* 0x0000000000007941 */ /* 0x000fea0003800200 */
.L_x_0:
[----:B------:R-:W-:Y:S06]  /*0340*/  BAR.SYNC.DEFER_BLOCKING 0x0 ;  /* 0x0000000000007b1d */ /* 0x000fec0000010000 */
[----:B------:R-:W-:Y:S05]  /*0350*/  @P0 EXIT ;  /* 0x000000000000094d */ /* 0x000fea0003800000 */
[----:B------:R-:W0:Y:S01]  /*0360*/  LDS R5, [UR4] ;  /* 0x00000004ff057984 */ /* 0x000e220008000800 */
[----:B------:R-:W0:Y:S03]  /*0370*/  LDC.64 R2, c[0x0][0x390] ;  /* 0x0000e400ff027b82 */ /* 0x000e260000000a00 */
[----:B0-----:R-:W-:Y:S01]  /*0380*/  REDG.E.ADD.F32.FTZ.RN.STRONG.GPU desc[UR6][R2.64], R5 ;  /* 0x00000005020079a6 */ /* 0x001fe2000c12f306 */
[----:B------:R-:W-:Y:S05]  /*0390*/  EXIT ;  /* 0x000000000000794d */ /* 0x000fea0003800000 */
.L_x_2:
[----:B------:R-:W-:-:S00]  /*03a0*/  BRA `(.L_x_2) ;  /* 0xfffffffc00fc7947 */ /* 0x000fc0000383ffff */
[----:B------:R-:W-:-:S00]  /*03b0*/  NOP ;  /* 0x0000000000007918 */ /* 0x000fc00000000000 */
        /* <DEDUP_REMOVED lines=12> */
.L_x_10:


//--------------------- .text._Z10GPU_SolverPdPKd --------------------------
	.section	.text._Z10GPU_SolverPdPKd,"ax",@progbits
	.align	128
        .global         _Z10GPU_SolverPdPKd
        .type           _Z10GPU_SolverPdPKd,@function
        .size           _Z10GPU_SolverPdPKd,(.L_x_11 - _Z10GPU_SolverPdPKd)
        .other          _Z10GPU_SolverPdPKd,@"STO_CUDA_ENTRY STV_DEFAULT"
_Z10GPU_SolverPdPKd:
.text._Z10GPU_SolverPdPKd:
[----:B------:R-:W-:Y:S01]  /*0000*/  LDC R1, c[0x0][0x37c] ;  /* 0x0000df00ff017b82 */ /* 0x000fe20000000800 */
[----:B------:R-:W0:Y:S07]  /*0010*/  S2R R23, SR_TID.Y ;  /* 0x0000000000177919 */ /* 0x000e2e0000002200 */
[----:B------:R-:W1:Y:S01]  /*0020*/  LDC R21, c[0x0][0x360] ;  /* 0x0000d800ff157b82 */ /* 0x000e620000000800 */
[----:B------:R-:W1:Y:S07]  /*0030*/  S2R R22, SR_TID.X ;  /* 0x0000000000167919 */ /* 0x000e6e0000002100 */
[----:B------:R-:W0:Y:S08]  /*0040*/  S2UR UR5, SR_CTAID.Y ;  /* 0x00000000000579c3 */ /* 0x000e300000002600 */
[----:B------:R-:W0:Y:S08]  /*0050*/  LDC R20, c[0x0][0x364] ;  /* 0x0000d900ff147b82 */ /* 0x000e300000000800 */
[----:B------:R-:W1:Y:S01]  /*0060*/  S2UR UR4, SR_CTAID.X ;  /* 0x00000000000479c3 */ /* 0x000e620000002500 */
[----:B0-----:R-:W-:-:S05]  /*0070*/  IMAD R19, R20, UR5, R23 ;  /* 0x0000000514137c24 */ /* 0x001fca000f8e0217 */
[----:B------:R-:W-:Y:S01]  /*0080*/  ISETP.GT.U32.AND P0, PT, R19, 0x7f, PT ;  /* 0x0000007f1300780c */ /* 0x000fe20003f04070 */
[----:B-1----:R-:W-:-:S05]  /*0090*/  IMAD R24, R21, UR4, R22 ;  /* 0x0000000415187c24 */ /* 0x002fca000f8e0216 */
[----:B------:R-:W-:-:S13]  /*00a0*/  ISETP.GT.OR P0, PT, R24, 0x7f, P0 ;  /* 0x0000007f1800780c */ /* 0x000fda0000704670 */
[----:B------:R-:W-:Y:S05]  /*00b0*/  @P0 EXIT ;  /* 0x000000000000094d */ /* 0x000fea0003800000 */
[----:B------:R-:W0:Y:S01]  /*00c0*/  LDC.64 R4, c[0x0][0x388] ;  /* 0x0000e200ff047b82 */ /* 0x000e220000000a00 */
[----:B------:R-:W1:Y:S01]  /*00d0*/  LDCU.64 UR6, c[0x0][0x380] ;  /* 0x00007000ff0677ac */ /* 0x000e620008000a00 */
[----:B------:R-:W-:Y:S01]  /*00e0*/  IMAD R0, R24, 0x82, RZ ;  /* 0x0000008218007824 */ /* 0x000fe200078e02ff */
[----:B------:R-:W2:Y:S03]  /*00f0*/  LDCU.64 UR4, c[0x0][0x358] ;  /* 0x00006b00ff0477ac */ /* 0x000ea60008000a00 */
[C---:B------:R-:W-:Y:S01]  /*0100*/  IMAD.IADD R9, R19.reuse, 0x1, R0 ;  /* 0x0000000113097824 */ /* 0x040fe200078e0200 */
[----:B------:R-:W-:Y:S01]  /*0110*/  IADD3 R2, P0, PT, R19, R0, RZ ;  /* 0x0000000013027210 */ /* 0x000fe20007f1e0ff */
[----:B------:R-:W3:Y:S03]  /*0120*/  LDC.64 R6, c[0x0][0x380] ;  /* 0x0000e000ff067b82 */ /* 0x000ee60000000a00 */
[----:B------:R-:W-:Y:S01]  /*0130*/  LEA.HI.X.SX32 R3, R0, RZ, 0x1, P0 ;  /* 0x000000ff00037211 */ /* 0x000fe200000f0eff */
[----:B------:R-:W-:-:S03]  /*0140*/  IMAD.SHL.U32 R18, R2, 0x8, RZ ;  /* 0x0000000802127824 */ /* 0x000fc600078e00ff */
[----:B------:R-:W-:Y:S02]  /*0150*/  SHF.L.U64.HI R0, R2, 0x3, R3 ;  /* 0x0000000302007819 */ /* 0x000fe40000010203 */
[----:B-1----:R-:W-:-:S04]  /*0160*/  IADD3 R2, P0, PT, R18, UR6, RZ ;  /* 0x0000000612027c10 */ /* 0x002fc8000ff1e0ff */
[----:B------:R-:W-:Y:S01]  /*0170*/  IADD3.X R3, PT, PT, R0, UR7, RZ, P0, !PT ;  /* 0x0000000700037c10 */ /* 0x000fe200087fe4ff */
[----:B0-----:R-:W-:-:S04]  /*0180*/  IMAD.WIDE R4, R9, 0x8, R4 ;  /* 0x0000000809047825 */ /* 0x001fc800078e0204 */
[----:B--2---:R-:W2:Y:S04]  /*0190*/  LDG.E.64 R16, desc[UR4][R2.64+0x8] ;  /* 0x0000080402107981 */ /* 0x004ea8000c1e1b00 */
[----:B------:R-:W2:Y:S01]  /*01a0*/  LDG.E.64 R14, desc[UR4][R4.64+0x418] ;  /* 0x00041804040e7981 */ /* 0x000ea2000c1e1b00 */
[----:B---3--:R-:W-:-:S05]  /*01b0*/  IMAD.WIDE R6, R9, 0x8, R6 ;  /* 0x0000000809067825 */ /* 0x008fca00078e0206 */
[----:B------:R-:W3:Y:S04]  /*01c0*/  LDG.E.64 R8, desc[UR4][R6.64+0x828] ;  /* 0x0008280406087981 */ /* 0x000ee8000c1e1b00 */
[----:B------:R-:W4:Y:S04]  /*01d0*/  LDG.E.64 R10, desc[UR4][R6.64+0x410] ;  /* 0x00041004060a7981 */ /* 0x000f28000c1e1b00 */
[----:B------:R-:W5:Y:S01]  /*01e0*/  LDG.E.64 R12, desc[UR4][R6.64+0x420] ;  /* 0x00042004060c7981 */ /* 0x000f62000c1e1b00 */
[----:B------:R-:W0:Y:S01]  /*01f0*/  S2R R25, SR_CgaCtaId ;  /* 0x0000000000197919 */ /* 0x000e220000008800 */
[----:B------:R-:W-:Y:S01]  /*0200*/  ISETP.NE.AND P0, PT, R22, RZ, PT ;  /* 0x000000ff1600720c */ /* 0x000fe20003f05270 */
[----:B------:R-:W-:Y:S01]  /*0210*/  BSSY.RECONVERGENT B0, `(.L_x_3) ;  /* 0x0000031000007945 */ /* 0x000fe20003800200 */
[----:B--2---:R-:W-:-:S08]  /*0220*/  DADD R14, R14, R16 ;  /* 0x000000000e0e7229 */ /* 0x004fd00000000010 */
[----:B---3--:R-:W-:-:S08]  /*0230*/  DADD R8, R14, R8 ;  /* 0x000000000e087229 */ /* 0x008fd00000000008 */
[----:B----4-:R-:W-:-:S08]  /*0240*/  DADD R8, R8, R10 ;  /* 0x0000000008087229 */ /* 0x010fd0000000000a */
[----:B-----5:R-:W-:Y:S01]  /*0250*/  DADD R12, R8, R12 ;  /* 0x00000000080c7229 */ /* 0x020fe2000000000c */
[----:B------:R-:W-:Y:S01]  /*0260*/  MOV R8, 0x400 ;  /* 0x0000040000087802 */ /* 0x000fe20000000f00 */
[----:B------:R-:W-:-:S03]  /*0270*/  IMAD R9, R22, 0xa, R23 ;  /* 0x0000000a16097824 */ /* 0x000fc600078e0217 */
[----:B0-----:R-:W-:-:S03]  /*0280*/  LEA R8, R25, R8, 0x18 ;  /* 0x0000000819087211 */ /* 0x001fc600078ec0ff */
[----:B------:R-:W-:Y:S02]  /*0290*/  DMUL R12, R12, 0.25 ;  /* 0x3fd000000c0c7828 */ /* 0x000fe40000000000 */
[----:B------:R-:W-:-:S05]  /*02a0*/  IMAD R9, R9, 0x8, R8 ;  /* 0x0000000809097824 */ /* 0x000fca00078e0208 */
[----:B------:R0:W-:Y:S01]  /*02b0*/  STS.64 [R9+0x58], R12 ;  /* 0x0000580c09007388 */ /* 0x0001e20000000a00 */
[----:B------:R-:W-:Y:S05]  /*02c0*/  @P0 BRA `(.L_x_4) ;  /* 0x0000000000500947 */ /* 0x000fea0003800000 */
[----:B------:R-:W-:-:S13]  /*02d0*/  ISETP.NE.AND P0, PT, R24, RZ, PT ;  /* 0x000000ff1800720c */ /* 0x000fda0003f05270 */
[----:B------:R-:W-:-:S05]  /*02e0*/  @!P0 IMAD R10, R23, 0x8, R8 ;  /* 0x00000008170a8824 */ /* 0x000fca00078e0208 */
[----:B------:R1:W-:Y:S01]  /*02f0*/  @!P0 STS.64 [R10+0x8], RZ ;  /* 0x000008ff0a008388 */ /* 0x0003e20000000a00 */
[----:B------:R-:W-:Y:S05]  /*0300*/  @!P0 BRA `(.L_x_5) ;  /* 0x0000000000848947 */ /* 0x000fea0003800000 */
[----:B------:R-:W2:Y:S01]  /*0310*/  LDCU.64 UR6, c[0x0][0x388] ;  /* 0x00007100ff0677ac */ /* 0x000ea20008000a00 */
[----:B------:R-:W3:Y:S04]  /*0320*/  LDG.E.64 R16, desc[UR4][R6.64+-0x408] ;  /* 0xfffbf80406107981 */ /* 0x000ee8000c1e1b00 */
[----:B------:R-:W4:Y:S04]  /*0330*/  LDG.E.64 R14, desc[UR4][R6.64+0x418] ;  /* 0x00041804060e7981 */ /* 0x000f28000c1e1b00 */
[----:B0-----:R-:W5:Y:S04]  /*0340*/  LDG.E.64 R12, desc[UR4][R6.64] ;  /* 0x00000004060c7981 */ /* 0x001f68000c1e1b00 */
[----:B-1----:R-:W5:Y:S01]  /*0350*/  LDG.E.64 R10, desc[UR4][R2.64+0x10] ;  /* 0x00001004020a7981 */ /* 0x002f62000c1e1b00 */
[----:B--2---:R-:W-:-:S04]  /*0360*/  IADD3 R24, P0, PT, R18, UR6, RZ ;  /* 0x0000000612187c10 */ /* 0x004fc8000ff1e0ff */
[----:B------:R-:W-:-:S06]  /*0370*/  IADD3.X R25, PT, PT, R0, UR7, RZ, P0, !PT ;  /* 0x0000000700197c10 */ /* 0x000fcc00087fe4ff */
[----:B------:R-:W3:Y:S02]  /*0380*/  LDG.E.64 R24, desc[UR4][R24.64+0x8] ;  /* 0x0000080418187981 */ /* 0x000ee4000c1e1b00 */
[----:B---3--:R-:W-:-:S08]  /*0390*/  DADD R16, R24, R16 ;  /* 0x0000000018107229 */ /* 0x008fd00000000010 */
[----:B----4-:R-:W-:-:S08]  /*03a0*/  DADD R14, R16, R14 ;  /* 0x00000000100e7229 */ /* 0x010fd0000000000e */
[----:B-----5:R-:W-:-:S08]  /*03b0*/  DADD R12, R14, R12 ;  /* 0x000000000e0c7229 */ /* 0x020fd0000000000c */
[----:B------:R-:W-:Y:S01]  /*03c0*/  DADD R10, R12, R10 ;  /* 0x000000000c0a7229 */ /* 0x000fe2000000000a */
[----:B------:R-:W-:-:S07]  /*03d0*/  IMAD R13, R23, 0x8, R8 ;  /* 0x00000008170d7824 */ /* 0x000fce00078e0208 */
[----:B------:R-:W-:-:S07]  /*03e0*/  DMUL R10, R10, 0.25 ;  /* 0x3fd000000a0a7828 */ /* 0x000fce0000000000 */
[----:B------:R2:W-:Y:S01]  /*03f0*/  STS.64 [R13+0x8], R10 ;  /* 0x0000080a0d007388 */ /* 0x0005e20000000a00 */
[----:B------:R-:W-:Y:S05]  /*0400*/  BRA `(.L_x_5) ;  /* 0x0000000000447947 */ /* 0x000fea0003800000 */
.L_x_4:
[----:B------:R-:W-:-:S05]  /*0410*/  VIADD R21, R21, 0xffffffff ;  /* 0xffffffff15157836 */ /* 0x000fca0000000000 */
[----:B------:R-:W-:-:S13]  /*0420*/  ISETP.NE.AND P0, PT, R22, R21, PT ;  /* 0x000000151600720c */ /* 0x000fda0003f05270 */
[----:B------:R-:W-:Y:S05]  /*0430*/  @P0 BRA `(.L_x_5) ;  /* 0x0000000000380947 */ /* 0x000fea0003800000 */
[----:B------:R-:W-:-:S13]  /*0440*/  ISETP.NE.AND P0, PT, R24, 0x7f, PT ;  /* 0x0000007f1800780c */ /* 0x000fda0003f05270 */
[----:B------:R3:W-:Y:S01]  /*0450*/  @!P0 STS.64 [R9+0xa8], RZ ;  /* 0x0000a8ff09008388 */ /* 0x0007e20000000a00 */
[----:B------:R-:W-:Y:S05]  /*0460*/  @!P0 BRA `(.L_x_5) ;  /* 0x00000000002c8947 */ /* 0x000fea0003800000 */
[----:B------:R-:W2:Y:S04]  /*0470*/  LDG.E.64 R16, desc[UR4][R4.64+0x828] ;  /* 0x0008280404107981 */ /* 0x000ea8000c1e1b00 */
[----:B------:R-:W2:Y:S04]  /*0480*/  LDG.E.64 R24, desc[UR4][R6.64+0x418] ;  /* 0x0004180406187981 */ /* 0x000ea8000c1e1b00 */
[----:B------:R-:W4:Y:S04]  /*0490*/  LDG.E.64 R14, desc[UR4][R6.64+0xc38] ;  /* 0x000c3804060e7981 */ /* 0x000f28000c1e1b00 */
[----:B0-----:R-:W5:Y:S04]  /*04a0*/  LDG.E.64 R12, desc[UR4][R6.64+0x820] ;  /* 0x00082004060c7981 */ /* 0x001f68000c1e1b00 */
[----:B------:R-:W3:Y:S01]  /*04b0*/  LDG.E.64 R10, desc[UR4][R6.64+0x830] ;  /* 0x00083004060a7981 */ /* 0x000ee2000c1e1b00 */
[----:B--2---:R-:W-:-:S08]  /*04c0*/  DADD R16, R24, R16 ;  /* 0x0000000018107229 */ /* 0x004fd00000000010 */
[----:B----4-:R-:W-:-:S08]  /*04d0*/  DADD R14, R16, R14 ;  /* 0x00000000100e7229 */ /* 0x010fd0000000000e */
[----:B-----5:R-:W-:-:S08]  /*04e0*/  DADD R12, R14, R12 ;  /* 0x000000000e0c7229 */ /* 0x020fd0000000000c */
[----:B---3--:R-:W-:-:S08]  /*04f0*/  DADD R10, R12, R10 ;  /* 0x000000000c0a7229 */ /* 0x008fd0000000000a */
[----:B------:R-:W-:-:S07]  /*0500*/  DMUL R10, R10, 0.25 ;  /* 0x3fd000000a0a7828 */ /* 0x000fce0000000000 */
[----:B------:R4:W-:Y:S04]  /*0510*/  STS.64 [R9+0xa8], R10 ;  /* 0x0000a80a09007388 */ /* 0x0009e80000000a00 */
.L_x_5:
[----:B------:R-:W-:Y:S05]  /*0520*/  BSYNC.RECONVERGENT B0 ;  /* 0x0000000000007941 */ /* 0x000fea0003800200 */
.L_x_3:
[----:B------:R-:W-:Y:S01]  /*0530*/  ISETP.NE.AND P0, PT, R23, RZ, PT ;  /* 0x000000ff1700720c */ /* 0x000fe20003f05270 */
[----:B------:R-:W-:-:S12]  /*0540*/  BSSY.RECONVERGENT B0, `(.L_x_6) ;  /* 0x0000024000007945 */ /* 0x000fd80003800200 */
[----:B------:R-:W-:Y:S05]  /*0550*/  @P0 BRA `(.L_x_7) ;  /* 0x0000000000440947 */ /* 0x000fea0003800000 */
[----:B------:R-:W-:-:S13]  /*0560*/  ISETP.NE.AND P0, PT, R19, RZ, PT ;  /* 0x000000ff1300720c */ /* 0x000fda0003f05270 */
[----:B------:R-:W-:-:S05]  /*0570*/  @!P0 IMAD R0, R22, 0x50, R8 ;  /* 0x0000005016008824 */ /* 0x000fca00078e0208 */
[----:B------:R0:W-:Y:S01]  /*0580*/  @!P0 STS.64 [R0+0x50], RZ ;  /* 0x000050ff00008388 */ /* 0x0001e20000000a00 */
[----:B------:R-:W-:Y:S05]  /*0590*/  @!P0 BRA `(.L_x_8) ;  /* 0x0000000000788947 */ /* 0x000fea0003800000 */
[----:B------:R-:W5:Y:S04]  /*05a0*/  LDG.E.64 R4, desc[UR4][R4.64+0x410] ;  /* 0x0004100404047981 */ /* 0x000f68000c1e1b00 */
[----:B------:R-:W5:Y:S04]  /*05b0*/  LDG.E.64 R2, desc[UR4][R6.64] ;  /* 0x0000000406027981 */ /* 0x000f68000c1e1b00 */
[----:B0-2---:R-:W2:Y:S04]  /*05c0*/  LDG.E.64 R12, desc[UR4][R6.64+0x820] ;  /* 0x00082004060c7981 */ /* 0x005ea8000c1e1b00 */
[----:B-1--4-:R-:W4:Y:S04]  /*05d0*/  LDG.E.64 R10, desc[UR4][R6.64+0x408] ;  /* 0x00040804060a7981 */ /* 0x012f28000c1e1b00 */
[----:B------:R-:W3:Y:S01]  /*05e0*/  LDG.E.64 R14, desc[UR4][R6.64+0x418] ;  /* 0x00041804060e7981 */ /* 0x000ee2000c1e1b00 */
[----:B-----5:R-:W-:-:S08]  /*05f0*/  DADD R2, R2, R4 ;  /* 0x0000000002027229 */ /* 0x020fd00000000004 */
[----:B--2---:R-:W-:-:S08]  /*0600*/  DADD R2, R12, R2 ;  /* 0x000000000c027229 */ /* 0x004fd00000000002 */
[----:B----4-:R-:W-:Y:S01]  /*0610*/  DADD R2, R2, R10 ;  /* 0x0000000002027229 */ /* 0x010fe2000000000a */
[----:B------:R-:W-:-:S07]  /*0620*/  IMAD R11, R22, 0x50, R8 ;  /* 0x00000050160b7824 */ /* 0x000fce00078e0208 */
[----:B---3--:R-:W-:-:S08]  /*0630*/  DADD R2, R14, R2 ;  /* 0x000000000e027229 */ /* 0x008fd00000000002 */
[----:B------:R-:W-:-:S07]  /*0640*/  DMUL R2, R2, 0.25 ;  /* 0x3fd0000002027828 */ /* 0x000fce0000000000 */
[----:B------:R0:W-:Y:S01]  /*0650*/  STS.64 [R11+0x50], R2 ;  /* 0x000050020b007388 */ /* 0x0001e20000000a00 */
[----:B------:R-:W-:Y:S05]  /*0660*/  BRA `(.L_x_8) ;  /* 0x0000000000447947 */ /* 0x000fea0003800000 */
.L_x_7:
[----:B------:R-:W-:-:S05]  /*0670*/  VIADD R20, R20, 0xffffffff ;  /* 0xffffffff14147836 */ /* 0x000fca0000000000 */
[----:B------:R-:W-:-:S13]  /*0680*/  ISETP.NE.AND P0, PT, R23, R20, PT ;  /* 0x000000141700720c */ /* 0x000fda0003f05270 */
[----:B------:R-:W-:Y:S05]  /*0690*/  @P0 BRA `(.L_x_8) ;  /* 0x0000000000380947 */ /* 0x000fea0003800000 */
[----:B------:R-:W-:-:S13]  /*06a0*/  ISETP.NE.AND P0, PT, R19, 0x7f, PT ;  /* 0x0000007f1300780c */ /* 0x000fda0003f05270 */
[----:B------:R0:W-:Y:S01]  /*06b0*/  @!P0 STS.64 [R9+0x60], RZ ;  /* 0x000060ff09008388 */ /* 0x0001e20000000a00 */
[----:B------:R-:W-:Y:S05]  /*06c0*/  @!P0 BRA `(.L_x_8) ;  /* 0x00000000002c8947 */ /* 0x000fea0003800000 */
[----:B------:R-:W5:Y:S04]  /*06d0*/  LDG.E.64 R4, desc[UR4][R4.64+0x420] ;  /* 0x0004200404047981 */ /* 0x000f68000c1e1b00 */
[----:B-12-4-:R-:W5:Y:S04]  /*06e0*/  LDG.E.64 R10, desc[UR4][R2.64+0x10] ;  /* 0x00001004020a7981 */ /* 0x016f68000c1e1b00 */
[----:B------:R-:W2:Y:S04]  /*06f0*/  LDG.E.64 R14, desc[UR4][R6.64+0x830] ;  /* 0x00083004060e7981 */ /* 0x000ea8000c1e1b00 */
[----:B------:R-:W4:Y:S04]  /*0700*/  LDG.E.64 R16, desc[UR4][R6.64+0x418] ;  /* 0x0004180406107981 */ /* 0x000f28000c1e1b00 */
[----:B0-----:R-:W3:Y:S01]  /*0710*/  LDG.E.64 R12, desc[UR4][R6.64+0x428] ;  /* 0x00042804060c7981 */ /* 0x001ee2000c1e1b00 */
[----:B-----5:R-:W-:-:S08]  /*0720*/  DADD R10, R10, R4 ;  /* 0x000000000a0a7229 */ /* 0x020fd00000000004 */
[----:B--2---:R-:W-:-:S08]  /*0730*/  DADD R10, R14, R10 ;  /* 0x000000000e0a7229 */ /* 0x004fd0000000000a */
[----:B----4-:R-:W-:-:S08]  /*0740*/  DADD R10, R16, R10 ;  /* 0x00000000100a7229 */ /* 0x010fd0000000000a */
[----:B---3--:R-:W-:-:S08]  /*0750*/  DADD R10, R10, R12 ;  /* 0x000000000a0a7229 */ /* 0x008fd0000000000c */
[----:B------:R-:W-:-:S07]  /*0760*/  DMUL R10, R10, 0.25 ;  /* 0x3fd000000a0a7828 */ /* 0x000fce0000000000 */
[----:B------:R0:W-:Y:S04]  /*0770*/  STS.64 [R9+0x60], R10 ;  /* 0x0000600a09007388 */ /* 0x0001e80000000a00 */
.L_x_8:
[----:B------:R-:W-:Y:S05]  /*0780*/  BSYNC.RECONVERGENT B0 ;  /* 0x0000000000007941 */ /* 0x000fea0003800200 */
.L_x_6:
[----:B------:R-:W-:Y:S06]  /*0790*/  BAR.SYNC.DEFER_BLOCKING 0x0 ;  /* 0x0000000000007b1d */ /* 0x000fec0000010000 */
[----:B0-----:R-:W0:Y:S04]  /*07a0*/  LDS.64 R2, [R9+0x58] ;  /* 0x0000580009027984 */ /* 0x001e280000000a00 */
[----:B0-----:R-:W-:Y:S01]  /*07b0*/  STG.E.64 desc[UR4][R6.64+0x418], R2 ;  /* 0x0004180206007986 */ /* 0x001fe2000c101b04 */
[----:B------:R-:W-:Y:S05]  /*07c0*/  EXIT ;  /* 0x000000000000794d */ /* 0x000fea0003800000 */
.L_x_9:
        /* <DEDUP_REMOVED lines=11> */
.L_x_11:


//--------------------- .nv.shared._Z13Calc_ResidualPdPKdPf --------------------------
	.section	.nv.shared._Z13Calc_ResidualPdPKdPf,"aw",@nobits
	.sectionflags	@""
	.align	16
	.zero		1024


//--------------------- .nv.shared.reserved.0     --------------------------
	.section	.nv.shared.reserved.0,"aw",@nobits
	.weak		__nv_reservedSMEM_offset_0_alias
	.size		__nv_reservedSMEM_offset_0_alias, 0, 64
	.other		__nv_reservedSMEM_offset_0_alias,@"STO_CUDA_RESERVED_SHARED STV_DEFAULT"
__nv_reservedSMEM_offset_0_alias:
	.zero		0
	.zero		64


//--------------------- .nv.shared._Z10GPU_SolverPdPKd --------------------------
	.section	.nv.shared._Z10GPU_SolverPdPKd,"aw",@nobits
	.sectionflags	@""
	.align	16
	.zero		1024


//--------------------- .nv.constant0._Z13Calc_ResidualPdPKdPf --------------------------
	.section	.nv.constant0._Z13Calc_ResidualPdPKdPf,"a",@progbits
	.sectionflags	@""
	.align	4
.nv.constant0._Z13Calc_ResidualPdPKdPf:
	.zero		920


//--------------------- .nv.constant0._Z10GPU_SolverPdPKd --------------------------
	.section	.nv.constant0._Z10GPU_SolverPdPKd,"a",@progbits
	.sectionflags	@""
	.align	4
.nv.constant0._Z10GPU_SolverPdPKd:
	.zero		912


//--------------------- SYMBOLS --------------------------

	.type		.nv.reservedSmem.offset0,@object
	.size		.nv.reservedSmem.offset0,0x4
	.type		.nv.reservedSmem.cap,@object
	.size		.nv.reservedSmem.cap,0x4
